//
// Generated by NVIDIA NVVM Compiler
//
// Compiler Build ID: CL-36424714
// Cuda compilation tools, release 13.0, V13.0.88
// Based on NVVM 20.0.0
//

.version 9.0
.target sm_100
.address_size 64

	// .globl	_Z22matrix_elementwise_addPfS_S_i

.visible .entry _Z22matrix_elementwise_addPfS_S_i(
	.param .u64 .ptr .align 1 _Z22matrix_elementwise_addPfS_S_i_param_0,
	.param .u64 .ptr .align 1 _Z22matrix_elementwise_addPfS_S_i_param_1,
	.param .u64 .ptr .align 1 _Z22matrix_elementwise_addPfS_S_i_param_2,
	.param .u32 _Z22matrix_elementwise_addPfS_S_i_param_3
)
{
	.reg .pred 	%p<2>;
	.reg .b32 	%r<6>;
	.reg .b32 	%f<4>;
	.reg .b64 	%rd<11>;

	ld.param.u64 	%rd1, [_Z22matrix_elementwise_addPfS_S_i_param_0];
	ld.param.u64 	%rd2, [_Z22matrix_elementwise_addPfS_S_i_param_1];
	ld.param.u64 	%rd3, [_Z22matrix_elementwise_addPfS_S_i_param_2];
	ld.param.u32 	%r2, [_Z22matrix_elementwise_addPfS_S_i_param_3];
	mov.u32 	%r3, %ctaid.x;
	mov.u32 	%r4, %ntid.x;
	mov.u32 	%r5, %tid.x;
	mad.lo.s32 	%r1, %r3, %r4, %r5;
	setp.ge.s32 	%p1, %r1, %r2;
	@%p1 bra 	$L__BB0_2;
	cvta.to.global.u64 	%rd4, %rd1;
	cvta.to.global.u64 	%rd5, %rd2;
	cvta.to.global.u64 	%rd6, %rd3;
	mul.wide.s32 	%rd7, %r1, 4;
	add.s64 	%rd8, %rd4, %rd7;
	ld.global.f32 	%f1, [%rd8];
	add.s64 	%rd9, %rd5, %rd7;
	ld.global.f32 	%f2, [%rd9];
	add.f32 	%f3, %f1, %f2;
	add.s64 	%rd10, %rd6, %rd7;
	st.global.f32 	[%rd10], %f3;
$L__BB0_2:
	ret;

}


// ===== COMPILED SASS (sm_100) =====

	.target	sm_100

	.elftype	@"ET_EXEC"


//--------------------- .note.nv.tkinfo           --------------------------
	.section	.note.nv.tkinfo,"",@"SHT_NOTE"
	.sectionflags	@"SHF_NOTE_NV_TKINFO"
	.tkinfo
        /*0018*/ 	.word	0x00000002
        /*0030*/ 	.string	""
        /*0030*/ 	.string	"ptxas"
        /*0030*/ 	.string	"Cuda compilation tools, release 13.0, V13.0.88"
        /*0030*/ 	.string	"Build cuda_13.0.r13.0/compiler.36424714_0"
        /*0030*/ 	.string	"-arch sm_100 -m 64 "



//--------------------- .note.nv.cuinfo           --------------------------
	.section	.note.nv.cuinfo,"",@"SHT_NOTE"
	.sectionflags	@"SHF_NOTE_NV_CUINFO"
        /*0018*/ 	.short	0x0002
        /*001a*/ 	.short	0x0064
        /*001c*/ 	.short	0x0082
	.zero		2


//--------------------- .nv.info                  --------------------------
	.section	.nv.info,"",@"SHT_CUDA_INFO"
	.align	4


	//----- nvinfo : EIATTR_REGCOUNT
	.align		4
        /*0000*/ 	.byte	0x04, 0x2f
        /*0002*/ 	.short	(.L_1 - .L_0)
	.align		4
.L_0:
        /*0004*/ 	.word	index@(_Z22matrix_elementwise_addPfS_S_i)
        /*0008*/ 	.word	0x0000000c


	//----- nvinfo : EIATTR_FRAME_SIZE
	.align		4
.L_1:
        /*000c*/ 	.byte	0x04, 0x11
        /*000e*/ 	.short	(.L_3 - .L_2)
	.align		4
.L_2:
        /*0010*/ 	.word	index@(_Z22matrix_elementwise_addPfS_S_i)
        /*0014*/ 	.word	0x00000000


	//----- nvinfo : EIATTR_MIN_STACK_SIZE
	.align		4
.L_3:
        /*0018*/ 	.byte	0x04, 0x12
        /*001a*/ 	.short	(.L_5 - .L_4)
	.align		4
.L_4:
        /*001c*/ 	.word	index@(_Z22matrix_elementwise_addPfS_S_i)
        /*0020*/ 	.word	0x00000000
.L_5:


//--------------------- .nv.compat                --------------------------
	.section	.nv.compat,"",@"SHT_CUDA_COMPAT_INFO"
	.align	4
        /*0000*/ 	.byte	0x02, 0x09, 0x00, 0x00, 0x02, 0x02, 0x01, 0x00, 0x02, 0x05, 0x05, 0x00, 0x03, 0x07, 0x01, 0x01
        /*0010*/ 	.byte	0x02, 0x03, 0x00, 0x00, 0x02, 0x06, 0x01, 0x00, 0x04, 0x0b, 0x08, 0x00, 0x09, 0x00, 0x00, 0x00
        /*0020*/ 	.byte	0x00, 0x00, 0x00, 0x00


//--------------------- .nv.info._Z22matrix_elementwise_addPfS_S_i --------------------------
	.section	.nv.info._Z22matrix_elementwise_addPfS_S_i,"",@"SHT_CUDA_INFO"
	.sectionflags	@""
	.align	4


	//----- nvinfo : EIATTR_CUDA_API_VERSION
	.align		4
        /*0000*/ 	.byte	0x04, 0x37
        /*0002*/ 	.short	(.L_7 - .L_6)
.L_6:
        /*0004*/ 	.word	0x00000082


	//----- nvinfo : EIATTR_KPARAM_INFO
	.align		4
.L_7:
        /*0008*/ 	.byte	0x04, 0x17
        /*000a*/ 	.short	(.L_9 - .L_8)
.L_8:
        /*000c*/ 	.word	0x00000000
        /*0010*/ 	.short	0x0003
        /*0012*/ 	.short	0x0018
        /*0014*/ 	.byte	0x00, 0xf0, 0x11, 0x00


	//----- nvinfo : EIATTR_KPARAM_INFO
	.align		4
.L_9:
        /*0018*/ 	.byte	0x04, 0x17
        /*001a*/ 	.short	(.L_11 - .L_10)
.L_10:
        /*001c*/ 	.word	0x00000000
        /*0020*/ 	.short	0x0002
        /*0022*/ 	.short	0x0010
        /*0024*/ 	.byte	0x00, 0xf5, 0x21, 0x00


	//----- nvinfo : EIATTR_KPARAM_INFO
	.align		4
.L_11:
        /*0028*/ 	.byte	0x04, 0x17
        /*002a*/ 	.short	(.L_13 - .L_12)
.L_12:
        /*002c*/ 	.word	0x00000000
        /*0030*/ 	.short	0x0001
        /*0032*/ 	.short	0x0008
        /*0034*/ 	.byte	0x00, 0xf5, 0x21, 0x00


	//----- nvinfo : EIATTR_KPARAM_INFO
	.align		4
.L_13:
        /*0038*/ 	.byte	0x04, 0x17
        /*003a*/ 	.short	(.L_15 - .L_14)
.L_14:
        /*003c*/ 	.word	0x00000000
        /*0040*/ 	.short	0x0000
        /*0042*/ 	.short	0x0000
        /*0044*/ 	.byte	0x00, 0xf5, 0x21, 0x00


	//----- nvinfo : EIATTR_SPARSE_MMA_MASK
	.align		4
.L_15:
        /*0048*/ 	.byte	0x03, 0x50
        /*004a*/ 	.short	0x0000


	//----- nvinfo : EIATTR_MAXREG_COUNT
	.align		4
        /*004c*/ 	.byte	0x03, 0x1b
        /*004e*/ 	.short	0x00ff


	//----- nvinfo : EIATTR_MERCURY_ISA_VERSION
	.align		4
        /*0050*/ 	.byte	0x03, 0x5f
        /*0052*/ 	.short	0x0101


	//----- nvinfo : EIATTR_VRC_CTA_INIT_COUNT
	.align		4
        /*0054*/ 	.byte	0x02, 0x4a
	.zero		1
	.zero		1


	//----- nvinfo : EIATTR_EXIT_INSTR_OFFSETS
	.align		4
        /*0058*/ 	.byte	0x04, 0x1c
        /*005a*/ 	.short	(.L_17 - .L_16)


	//   ....[0]....
.L_16:
        /*005c*/ 	.word	0x00000070


	//   ....[1]....
        /*0060*/ 	.word	0x00000130


	//----- nvinfo : EIATTR_CBANK_PARAM_SIZE
	.align		4
.L_17:
        /*0064*/ 	.byte	0x03, 0x19
        /*0066*/ 	.short	0x001c


	//----- nvinfo : EIATTR_PARAM_CBANK
	.align		4
        /*0068*/ 	.byte	0x04, 0x0a
        /*006a*/ 	.short	(.L_19 - .L_18)
	.align		4
.L_18:
        /*006c*/ 	.word	index@(.nv.constant0._Z22matrix_elementwise_addPfS_S_i)
        /*0070*/ 	.short	0x0380
        /*0072*/ 	.short	0x001c


	//----- nvinfo : EIATTR_SW_WAR
	.align		4
.L_19:
        /*0074*/ 	.byte	0x04, 0x36
        /*0076*/ 	.short	(.L_21 - .L_20)
.L_20:
        /*0078*/ 	.word	0x00000008
.L_21:


//--------------------- .nv.callgraph             --------------------------
	.section	.nv.callgraph,"",@"SHT_CUDA_CALLGRAPH"
	.align	4
	.sectionentsize	8
	.align		4
        /*0000*/ 	.word	0x00000000
	.align		4
        /*0004*/ 	.word	0xffffffff
	.align		4
        /*0008*/ 	.word	0x00000000
	.align		4
        /*000c*/ 	.word	0xfffffffe
	.align		4
        /*0010*/ 	.word	0x00000000
	.align		4
        /*0014*/ 	.word	0xfffffffd
	.align		4
        /*0018*/ 	.word	0x00000000
	.align		4
        /*001c*/ 	.word	0xfffffffc


//--------------------- .text._Z22matrix_elementwise_addPfS_S_i --------------------------
	.section	.text._Z22matrix_elementwise_addPfS_S_i,"ax",@progbits
	.align	128
        .global         _Z22matrix_elementwise_addPfS_S_i
        .type           _Z22matrix_elementwise_addPfS_S_i,@function
        .size           _Z22matrix_elementwise_addPfS_S_i,(.L_x_1 - _Z22matrix_elementwise_addPfS_S_i)
        .other          _Z22matrix_elementwise_addPfS_S_i,@"STO_CUDA_ENTRY STV_DEFAULT"
_Z22matrix_elementwise_addPfS_S_i:
.text._Z22matrix_elementwise_addPfS_S_i:
[----:B------:R-:W-:Y:S01]  /*0000*/  LDC R1, c[0x0][0x37c] ;  /* 0x0000df00ff017b82 */ /* 0x000fe20000000800 */
[----:B------:R-:W0:Y:S07]  /*0010*/  S2R R0, SR_TID.X ;  /* 0x0000000000007919 */ /* 0x000e2e0000002100 */
[----:B------:R-:W0:Y:S01]  /*0020*/  S2UR UR4, SR_CTAID.X ;  /* 0x00000000000479c3 */ /* 0x000e220000002500 */
[----:B------:R-:W1:Y:S07]  /*0030*/  LDCU UR5, c[0x0][0x398] ;  /* 0x00007300ff0577ac */ /* 0x000e6e0008000800 */
[----:B------:R-:W0:Y:S02]  /*0040*/  LDC R9, c[0x0][0x360] ;  /* 0x0000d800ff097b82 */ /* 0x000e240000000800 */
[----:B0-----:R-:W-:-:S05]  /*0050*/  IMAD R9, R9, UR4, R0 ;  /* 0x0000000409097c24 */ /* 0x001fca000f8e0200 */
[----:B-1----:R-:W-:-:S13]  /*0060*/  ISETP.GE.AND P0, PT, R9, UR5, PT ;  /* 0x0000000509007c0c */ /* 0x002fda000bf06270 */
[----:B------:R-:W-:Y:S05]  /*0070*/  @P0 EXIT ;  /* 0x000000000000094d */ /* 0x000fea0003800000 */
[----:B------:R-:W0:Y:S01]  /*0080*/  LDC.64 R2, c[0x0][0x380] ;  /* 0x0000e000ff027b82 */ /* 0x000e220000000a00 */
[----:B------:R-:W1:Y:S07]  /*0090*/  LDCU.64 UR4, c[0x0][0x358] ;  /* 0x00006b00ff0477ac */ /* 0x000e6e0008000a00 */
[----:B------:R-:W2:Y:S08]  /*00a0*/  LDC.64 R4, c[0x0][0x388] ;  /* 0x0000e200ff047b82 */ /* 0x000eb00000000a00 */
[----:B------:R-:W3:Y:S01]  /*00b0*/  LDC.64 R6, c[0x0][0x390] ;  /* 0x0000e400ff067b82 */ /* 0x000ee20000000a00 */
[----:B0-----:R-:W-:-:S06]  /*00c0*/  IMAD.WIDE R2, R9, 0x4, R2 ;  /* 0x0000000409027825 */ /* 0x001fcc00078e0202 */
[----:B-1----:R-:W4:Y:S01]  /*00d0*/  LDG.E R2, desc[UR4][R2.64] ;  /* 0x0000000402027981 */ /* 0x002f22000c1e1900 */
[----:B--2---:R-:W-:-:S06]  /*00e0*/  IMAD.WIDE R4, R9, 0x4, R4 ;  /* 0x0000000409047825 */ /* 0x004fcc00078e0204 */
[----:B------:R-:W4:Y:S01]  /*00f0*/  LDG.E R5, desc[UR4][R4.64] ;  /* 0x0000000404057981 */ /* 0x000f22000c1e1900 */
[----:B---3--:R-:W-:-:S04]  /*0100*/  IMAD.WIDE R6, R9, 0x4, R6 ;  /* 0x0000000409067825 */ /* 0x008fc800078e0206 */
[----:B----4-:R-:W-:-:S05]  /*0110*/  FADD R9, R2, R5 ;  /* 0x0000000502097221 */ /* 0x010fca0000000000 */
[----:B------:R-:W-:Y:S01]  /*0120*/  STG.E desc[UR4][R6.64], R9 ;  /* 0x0000000906007986 */ /* 0x000fe2000c101904 */
[----:B------:R-:W-:Y:S05]  /*0130*/  EXIT ;  /* 0x000000000000794d */ /* 0x000fea0003800000 */
.L_x_0:
[----:B------:R-:W-:-:S00]  /*0140*/  BRA `(.L_x_0) ;  /* 0xfffffffc00fc7947 */ /* 0x000fc0000383ffff */
[----:B------:R-:W-:-:S00]  /*0150*/  NOP ;  /* 0x0000000000007918 */ /* 0x000fc00000000000 */
        /* <DEDUP_REMOVED lines=10> */
.L_x_1:


//--------------------- .nv.shared.reserved.0     --------------------------
	.section	.nv.shared.reserved.0,"aw",@nobits
	.weak		__nv_reservedSMEM_offset_0_alias
	.size		__nv_reservedSMEM_offset_0_alias, 0, 64
	.other		__nv_reservedSMEM_offset_0_alias,@"STO_CUDA_RESERVED_SHARED STV_DEFAULT"
__nv_reservedSMEM_offset_0_alias:
	.zero		0
	.zero		64


//--------------------- .nv.constant0._Z22matrix_elementwise_addPfS_S_i --------------------------
	.section	.nv.constant0._Z22matrix_elementwise_addPfS_S_i,"a",@progbits
	.sectionflags	@""
	.align	4
.nv.constant0._Z22matrix_elementwise_addPfS_S_i:
	.zero		924


//--------------------- SYMBOLS --------------------------

	.type		.nv.reservedSmem.offset0,@object
	.size		.nv.reservedSmem.offset0,0x4
